//
// Generated by NVIDIA NVVM Compiler
//
// Compiler Build ID: CL-36424714
// Cuda compilation tools, release 13.0, V13.0.88
// Based on NVVM 20.0.0
//

.version 9.0
.target sm_100
.address_size 64

	// .globl	_Z4vsumPfS_i
.extern .shared .align 16 .b8 sdata[];

.visible .entry _Z4vsumPfS_i(
	.param .u64 .ptr .align 1 _Z4vsumPfS_i_param_0,
	.param .u64 .ptr .align 1 _Z4vsumPfS_i_param_1,
	.param .u32 _Z4vsumPfS_i_param_2
)
{
	.reg .pred 	%p<5>;
	.reg .b32 	%r<13>;
	.reg .b32 	%f<6>;
	.reg .b64 	%rd<9>;

	ld.param.u64 	%rd1, [_Z4vsumPfS_i_param_0];
	ld.param.u64 	%rd2, [_Z4vsumPfS_i_param_1];
	cvta.to.global.u64 	%rd3, %rd2;
	mov.u32 	%r1, %tid.x;
	mov.u32 	%r2, %ctaid.x;
	mov.u32 	%r12, %ntid.x;
	mad.lo.s32 	%r7, %r2, %r12, %r1;
	mul.wide.s32 	%rd4, %r7, 4;
	add.s64 	%rd5, %rd3, %rd4;
	ld.global.f32 	%f1, [%rd5];
	shl.b32 	%r8, %r1, 2;
	mov.u32 	%r9, sdata;
	add.s32 	%r4, %r9, %r8;
	st.shared.f32 	[%r4], %f1;
	bar.sync 	0;
	setp.lt.u32 	%p1, %r12, 2;
	@%p1 bra 	$L__BB0_4;
$L__BB0_1:
	shr.u32 	%r6, %r12, 1;
	setp.ge.u32 	%p2, %r1, %r6;
	@%p2 bra 	$L__BB0_3;
	shl.b32 	%r10, %r6, 2;
	add.s32 	%r11, %r4, %r10;
	ld.shared.f32 	%f2, [%r11];
	ld.shared.f32 	%f3, [%r4];
	add.f32 	%f4, %f2, %f3;
	st.shared.f32 	[%r4], %f4;
$L__BB0_3:
	bar.sync 	0;
	setp.gt.u32 	%p3, %r12, 3;
	mov.u32 	%r12, %r6;
	@%p3 bra 	$L__BB0_1;
$L__BB0_4:
	setp.ne.s32 	%p4, %r1, 0;
	@%p4 bra 	$L__BB0_6;
	ld.shared.f32 	%f5, [sdata];
	cvta.to.global.u64 	%rd6, %rd1;
	mul.wide.u32 	%rd7, %r2, 4;
	add.s64 	%rd8, %rd6, %rd7;
	st.global.f32 	[%rd8], %f5;
$L__BB0_6:
	ret;

}
	// .globl	_Z5vsum2PfS_i
.visible .entry _Z5vsum2PfS_i(
	.param .u64 .ptr .align 1 _Z5vsum2PfS_i_param_0,
	.param .u64 .ptr .align 1 _Z5vsum2PfS_i_param_1,
	.param .u32 _Z5vsum2PfS_i_param_2
)
{
	.reg .pred 	%p<6>;
	.reg .b32 	%r<13>;
	.reg .b32 	%f<24>;
	.reg .b64 	%rd<9>;

	ld.param.u64 	%rd1, [_Z5vsum2PfS_i_param_0];
	ld.param.u64 	%rd2, [_Z5vsum2PfS_i_param_1];
	cvta.to.global.u64 	%rd3, %rd2;
	mov.u32 	%r1, %tid.x;
	mov.u32 	%r2, %ctaid.x;
	mov.u32 	%r12, %ntid.x;
	mad.lo.s32 	%r7, %r2, %r12, %r1;
	mul.wide.s32 	%rd4, %r7, 4;
	add.s64 	%rd5, %rd3, %rd4;
	ld.global.f32 	%f1, [%rd5];
	shl.b32 	%r8, %r1, 2;
	mov.u32 	%r9, sdata;
	add.s32 	%r4, %r9, %r8;
	st.shared.f32 	[%r4], %f1;
	bar.sync 	0;
	setp.lt.u32 	%p1, %r12, 66;
	@%p1 bra 	$L__BB1_4;
$L__BB1_1:
	shr.u32 	%r6, %r12, 1;
	setp.ge.u32 	%p2, %r1, %r6;
	@%p2 bra 	$L__BB1_3;
	shl.b32 	%r10, %r6, 2;
	add.s32 	%r11, %r4, %r10;
	ld.shared.f32 	%f2, [%r11];
	ld.shared.f32 	%f3, [%r4];
	add.f32 	%f4, %f2, %f3;
	st.shared.f32 	[%r4], %f4;
$L__BB1_3:
	bar.sync 	0;
	setp.gt.u32 	%p3, %r12, 131;
	mov.u32 	%r12, %r6;
	@%p3 bra 	$L__BB1_1;
$L__BB1_4:
	setp.gt.u32 	%p4, %r1, 31;
	@%p4 bra 	$L__BB1_7;
	ld.volatile.shared.f32 	%f5, [%r4+128];
	ld.volatile.shared.f32 	%f6, [%r4];
	add.f32 	%f7, %f5, %f6;
	st.volatile.shared.f32 	[%r4], %f7;
	ld.volatile.shared.f32 	%f8, [%r4+64];
	ld.volatile.shared.f32 	%f9, [%r4];
	add.f32 	%f10, %f8, %f9;
	st.volatile.shared.f32 	[%r4], %f10;
	ld.volatile.shared.f32 	%f11, [%r4+32];
	ld.volatile.shared.f32 	%f12, [%r4];
	add.f32 	%f13, %f11, %f12;
	st.volatile.shared.f32 	[%r4], %f13;
	ld.volatile.shared.f32 	%f14, [%r4+16];
	ld.volatile.shared.f32 	%f15, [%r4];
	add.f32 	%f16, %f14, %f15;
	st.volatile.shared.f32 	[%r4], %f16;
	ld.volatile.shared.f32 	%f17, [%r4+8];
	ld.volatile.shared.f32 	%f18, [%r4];
	add.f32 	%f19, %f17, %f18;
	st.volatile.shared.f32 	[%r4], %f19;
	ld.volatile.shared.f32 	%f20, [%r4+4];
	ld.volatile.shared.f32 	%f21, [%r4];
	add.f32 	%f22, %f20, %f21;
	st.volatile.shared.f32 	[%r4], %f22;
	setp.ne.s32 	%p5, %r1, 0;
	@%p5 bra 	$L__BB1_7;
	ld.shared.f32 	%f23, [sdata];
	cvta.to.global.u64 	%rd6, %rd1;
	mul.wide.u32 	%rd7, %r2, 4;
	add.s64 	%rd8, %rd6, %rd7;
	st.global.f32 	[%rd8], %f23;
$L__BB1_7:
	ret;

}


// ===== COMPILED SASS (sm_100) =====

	.target	sm_100

	.elftype	@"ET_EXEC"


//--------------------- .note.nv.tkinfo           --------------------------
	.section	.note.nv.tkinfo,"",@"SHT_NOTE"
	.sectionflags	@"SHF_NOTE_NV_TKINFO"
	.tkinfo
        /*0018*/ 	.word	0x00000002
        /*0030*/ 	.string	""
        /*0030*/ 	.string	"ptxas"
        /*0030*/ 	.string	"Cuda compilation tools, release 13.0, V13.0.88"
        /*0030*/ 	.string	"Build cuda_13.0.r13.0/compiler.36424714_0"
        /*0030*/ 	.string	"-arch sm_100 -m 64 "



//--------------------- .note.nv.cuinfo           --------------------------
	.section	.note.nv.cuinfo,"",@"SHT_NOTE"
	.sectionflags	@"SHF_NOTE_NV_CUINFO"
        /*0018*/ 	.short	0x0002
        /*001a*/ 	.short	0x0064
        /*001c*/ 	.short	0x0082
	.zero		2


//--------------------- .nv.info                  --------------------------
	.section	.nv.info,"",@"SHT_CUDA_INFO"
	.align	4


	//----- nvinfo : EIATTR_REGCOUNT
	.align		4
        /*0000*/ 	.byte	0x04, 0x2f
        /*0002*/ 	.short	(.L_1 - .L_0)
	.align		4
.L_0:
        /*0004*/ 	.word	index@(_Z4vsumPfS_i)
        /*0008*/ 	.word	0x0000000b


	//----- nvinfo : EIATTR_FRAME_SIZE
	.align		4
.L_1:
        /*000c*/ 	.byte	0x04, 0x11
        /*000e*/ 	.short	(.L_3 - .L_2)
	.align		4
.L_2:
        /*0010*/ 	.word	index@(_Z4vsumPfS_i)
        /*0014*/ 	.word	0x00000000


	//----- nvinfo : EIATTR_REGCOUNT
	.align		4
.L_3:
        /*0018*/ 	.byte	0x04, 0x2f
        /*001a*/ 	.short	(.L_5 - .L_4)
	.align		4
.L_4:
        /*001c*/ 	.word	index@(_Z5vsum2PfS_i)
        /*0020*/ 	.word	0x0000000b


	//----- nvinfo : EIATTR_FRAME_SIZE
	.align		4
.L_5:
        /*0024*/ 	.byte	0x04, 0x11
        /*0026*/ 	.short	(.L_7 - .L_6)
	.align		4
.L_6:
        /*0028*/ 	.word	index@(_Z5vsum2PfS_i)
        /*002c*/ 	.word	0x00000000


	//----- nvinfo : EIATTR_MIN_STACK_SIZE
	.align		4
.L_7:
        /*0030*/ 	.byte	0x04, 0x12
        /*0032*/ 	.short	(.L_9 - .L_8)
	.align		4
.L_8:
        /*0034*/ 	.word	index@(_Z5vsum2PfS_i)
        /*0038*/ 	.word	0x00000000


	//----- nvinfo : EIATTR_MIN_STACK_SIZE
	.align		4
.L_9:
        /*003c*/ 	.byte	0x04, 0x12
        /*003e*/ 	.short	(.L_11 - .L_10)
	.align		4
.L_10:
        /*0040*/ 	.word	index@(_Z4vsumPfS_i)
        /*0044*/ 	.word	0x00000000
.L_11:


//--------------------- .nv.compat                --------------------------
	.section	.nv.compat,"",@"SHT_CUDA_COMPAT_INFO"
	.align	4
        /*0000*/ 	.byte	0x02, 0x09, 0x00, 0x00, 0x02, 0x02, 0x01, 0x00, 0x02, 0x05, 0x05, 0x00, 0x03, 0x07, 0x01, 0x01
        /*0010*/ 	.byte	0x02, 0x03, 0x00, 0x00, 0x02, 0x06, 0x01, 0x00, 0x04, 0x0b, 0x08, 0x00, 0x09, 0x00, 0x00, 0x00
        /*0020*/ 	.byte	0x00, 0x00, 0x00, 0x00


//--------------------- .nv.info._Z5vsum2PfS_i    --------------------------
	.section	.nv.info._Z5vsum2PfS_i,"",@"SHT_CUDA_INFO"
	.sectionflags	@""
	.align	4


	//----- nvinfo : EIATTR_CUDA_API_VERSION
	.align		4
        /*0000*/ 	.byte	0x04, 0x37
        /*0002*/ 	.short	(.L_13 - .L_12)
.L_12:
        /*0004*/ 	.word	0x00000082


	//----- nvinfo : EIATTR_KPARAM_INFO
	.align		4
.L_13:
        /*0008*/ 	.byte	0x04, 0x17
        /*000a*/ 	.short	(.L_15 - .L_14)
.L_14:
        /*000c*/ 	.word	0x00000000
        /*0010*/ 	.short	0x0002
        /*0012*/ 	.short	0x0010
        /*0014*/ 	.byte	0x00, 0xf0, 0x11, 0x00


	//----- nvinfo : EIATTR_KPARAM_INFO
	.align		4
.L_15:
        /*0018*/ 	.byte	0x04, 0x17
        /*001a*/ 	.short	(.L_17 - .L_16)
.L_16:
        /*001c*/ 	.word	0x00000000
        /*0020*/ 	.short	0x0001
        /*0022*/ 	.short	0x0008
        /*0024*/ 	.byte	0x00, 0xf5, 0x21, 0x00


	//----- nvinfo : EIATTR_KPARAM_INFO
	.align		4
.L_17:
        /*0028*/ 	.byte	0x04, 0x17
        /*002a*/ 	.short	(.L_19 - .L_18)
.L_18:
        /*002c*/ 	.word	0x00000000
        /*0030*/ 	.short	0x0000
        /*0032*/ 	.short	0x0000
        /*0034*/ 	.byte	0x00, 0xf5, 0x21, 0x00


	//----- nvinfo : EIATTR_SPARSE_MMA_MASK
	.align		4
.L_19:
        /*0038*/ 	.byte	0x03, 0x50
        /*003a*/ 	.short	0x0000


	//----- nvinfo : EIATTR_MAXREG_COUNT
	.align		4
        /*003c*/ 	.byte	0x03, 0x1b
        /*003e*/ 	.short	0x00ff


	//----- nvinfo : EIATTR_NUM_BARRIERS
	.align		4
        /*0040*/ 	.byte	0x02, 0x4c
        /*0042*/ 	.byte	0x01
	.zero		1


	//----- nvinfo : EIATTR_MERCURY_ISA_VERSION
	.align		4
        /*0044*/ 	.byte	0x03, 0x5f
        /*0046*/ 	.short	0x0101


	//----- nvinfo : EIATTR_VRC_CTA_INIT_COUNT
	.align		4
        /*0048*/ 	.byte	0x02, 0x4a
	.zero		1
	.zero		1


	//----- nvinfo : EIATTR_EXIT_INSTR_OFFSETS
	.align		4
        /*004c*/ 	.byte	0x04, 0x1c
        /*004e*/ 	.short	(.L_21 - .L_20)


	//   ....[0]....
.L_20:
        /*0050*/ 	.word	0x000001e0


	//   ....[1]....
        /*0054*/ 	.word	0x00000380


	//   ....[2]....
        /*0058*/ 	.word	0x00000400


	//----- nvinfo : EIATTR_CBANK_PARAM_SIZE
	.align		4
.L_21:
        /*005c*/ 	.byte	0x03, 0x19
        /*005e*/ 	.short	0x0014


	//----- nvinfo : EIATTR_PARAM_CBANK
	.align		4
        /*0060*/ 	.byte	0x04, 0x0a
        /*0062*/ 	.short	(.L_23 - .L_22)
	.align		4
.L_22:
        /*0064*/ 	.word	index@(.nv.constant0._Z5vsum2PfS_i)
        /*0068*/ 	.short	0x0380
        /*006a*/ 	.short	0x0014


	//----- nvinfo : EIATTR_SW_WAR
	.align		4
.L_23:
        /*006c*/ 	.byte	0x04, 0x36
        /*006e*/ 	.short	(.L_25 - .L_24)
.L_24:
        /*0070*/ 	.word	0x00000008
.L_25:


//--------------------- .nv.info._Z4vsumPfS_i     --------------------------
	.section	.nv.info._Z4vsumPfS_i,"",@"SHT_CUDA_INFO"
	.sectionflags	@""
	.align	4


	//----- nvinfo : EIATTR_CUDA_API_VERSION
	.align		4
        /*0000*/ 	.byte	0x04, 0x37
        /*0002*/ 	.short	(.L_27 - .L_26)
.L_26:
        /*0004*/ 	.word	0x00000082


	//----- nvinfo : EIATTR_KPARAM_INFO
	.align		4
.L_27:
        /*0008*/ 	.byte	0x04, 0x17
        /*000a*/ 	.short	(.L_29 - .L_28)
.L_28:
        /*000c*/ 	.word	0x00000000
        /*0010*/ 	.short	0x0002
        /*0012*/ 	.short	0x0010
        /*0014*/ 	.byte	0x00, 0xf0, 0x11, 0x00


	//----- nvinfo : EIATTR_KPARAM_INFO
	.align		4
.L_29:
        /*0018*/ 	.byte	0x04, 0x17
        /*001a*/ 	.short	(.L_31 - .L_30)
.L_30:
        /*001c*/ 	.word	0x00000000
        /*0020*/ 	.short	0x0001
        /*0022*/ 	.short	0x0008
        /*0024*/ 	.byte	0x00, 0xf5, 0x21, 0x00


	//----- nvinfo : EIATTR_KPARAM_INFO
	.align		4
.L_31:
        /*0028*/ 	.byte	0x04, 0x17
        /*002a*/ 	.short	(.L_33 - .L_32)
.L_32:
        /*002c*/ 	.word	0x00000000
        /*0030*/ 	.short	0x0000
        /*0032*/ 	.short	0x0000
        /*0034*/ 	.byte	0x00, 0xf5, 0x21, 0x00


	//----- nvinfo : EIATTR_SPARSE_MMA_MASK
	.align		4
.L_33:
        /*0038*/ 	.byte	0x03, 0x50
        /*003a*/ 	.short	0x0000


	//----- nvinfo : EIATTR_MAXREG_COUNT
	.align		4
        /*003c*/ 	.byte	0x03, 0x1b
        /*003e*/ 	.short	0x00ff


	//----- nvinfo : EIATTR_NUM_BARRIERS
	.align		4
        /*0040*/ 	.byte	0x02, 0x4c
        /*0042*/ 	.byte	0x01
	.zero		1


	//----- nvinfo : EIATTR_MERCURY_ISA_VERSION
	.align		4
        /*0044*/ 	.byte	0x03, 0x5f
        /*0046*/ 	.short	0x0101


	//----- nvinfo : EIATTR_VRC_CTA_INIT_COUNT
	.align		4
        /*0048*/ 	.byte	0x02, 0x4a
	.zero		1
	.zero		1


	//----- nvinfo : EIATTR_EXIT_INSTR_OFFSETS
	.align		4
        /*004c*/ 	.byte	0x04, 0x1c
        /*004e*/ 	.short	(.L_35 - .L_34)


	//   ....[0]....
.L_34:
        /*0050*/ 	.word	0x000001e0


	//   ....[1]....
        /*0054*/ 	.word	0x00000260


	//----- nvinfo : EIATTR_CBANK_PARAM_SIZE
	.align		4
.L_35:
        /*0058*/ 	.byte	0x03, 0x19
        /*005a*/ 	.short	0x0014


	//----- nvinfo : EIATTR_PARAM_CBANK
	.align		4
        /*005c*/ 	.byte	0x04, 0x0a
        /*005e*/ 	.short	(.L_37 - .L_36)
	.align		4
.L_36:
        /*0060*/ 	.word	index@(.nv.constant0._Z4vsumPfS_i)
        /*0064*/ 	.short	0x0380
        /*0066*/ 	.short	0x0014


	//----- nvinfo : EIATTR_SW_WAR
	.align		4
.L_37:
        /*0068*/ 	.byte	0x04, 0x36
        /*006a*/ 	.short	(.L_39 - .L_38)
.L_38:
        /*006c*/ 	.word	0x00000008
.L_39:


//--------------------- .nv.callgraph             --------------------------
	.section	.nv.callgraph,"",@"SHT_CUDA_CALLGRAPH"
	.align	4
	.sectionentsize	8
	.align		4
        /*0000*/ 	.word	0x00000000
	.align		4
        /*0004*/ 	.word	0xffffffff
	.align		4
        /*0008*/ 	.word	0x00000000
	.align		4
        /*000c*/ 	.word	0xfffffffe
	.align		4
        /*0010*/ 	.word	0x00000000
	.align		4
        /*0014*/ 	.word	0xfffffffd
	.align		4
        /*0018*/ 	.word	0x00000000
	.align		4
        /*001c*/ 	.word	0xfffffffc


//--------------------- .text._Z5vsum2PfS_i       --------------------------
	.section	.text._Z5vsum2PfS_i,"ax",@progbits
	.align	128
        .global         _Z5vsum2PfS_i
        .type           _Z5vsum2PfS_i,@function
        .size           _Z5vsum2PfS_i,(.L_x_6 - _Z5vsum2PfS_i)
        .other          _Z5vsum2PfS_i,@"STO_CUDA_ENTRY STV_DEFAULT"
_Z5vsum2PfS_i:
.text._Z5vsum2PfS_i:
[----:B------:R-:W-:Y:S01]  /*0000*/  LDC R1, c[0x0][0x37c] ;  /* 0x0000df00ff017b82 */ /* 0x000fe20000000800 */
[----:B------:R-:W0:Y:S07]  /*0010*/  S2R R3, SR_TID.X ;  /* 0x0000000000037919 */ /* 0x000e2e0000002100 */
[----:B------:R-:W1:Y:S01]  /*0020*/  LDC.64 R4, c[0x0][0x388] ;  /* 0x0000e200ff047b82 */ /* 0x000e620000000a00 */
[----:B------:R-:W0:Y:S01]  /*0030*/  LDCU UR8, c[0x0][0x360] ;  /* 0x00006c00ff0877ac */ /* 0x000e220008000800 */
[----:B------:R-:W0:Y:S01]  /*0040*/  S2R R0, SR_CTAID.X ;  /* 0x0000000000007919 */ /* 0x000e220000002500 */
[----:B------:R-:W2:Y:S01]  /*0050*/  LDCU.64 UR6, c[0x0][0x358] ;  /* 0x00006b00ff0677ac */ /* 0x000ea20008000a00 */
[----:B0-----:R-:W-:-:S04]  /*0060*/  IMAD R7, R0, UR8, R3 ;  /* 0x0000000800077c24 */ /* 0x001fc8000f8e0203 */
[----:B-1----:R-:W-:-:S06]  /*0070*/  IMAD.WIDE R4, R7, 0x4, R4 ;  /* 0x0000000407047825 */ /* 0x002fcc00078e0204 */
[----:B--2---:R-:W2:Y:S01]  /*0080*/  LDG.E R4, desc[UR6][R4.64] ;  /* 0x0000000604047981 */ /* 0x004ea2000c1e1900 */
[----:B------:R-:W0:Y:S01]  /*0090*/  S2UR UR5, SR_CgaCtaId ;  /* 0x00000000000579c3 */ /* 0x000e220000008800 */
[----:B------:R-:W-:Y:S01]  /*00a0*/  UMOV UR4, 0x400 ;  /* 0x0000040000047882 */ /* 0x000fe20000000000 */
[----:B------:R-:W-:Y:S01]  /*00b0*/  UISETP.GE.U32.AND UP0, UPT, UR8, 0x42, UPT ;  /* 0x000000420800788c */ /* 0x000fe2000bf06070 */
[----:B------:R-:W-:Y:S01]  /*00c0*/  ISETP.GT.U32.AND P0, PT, R3, 0x1f, PT ;  /* 0x0000001f0300780c */ /* 0x000fe20003f04070 */
[----:B0-----:R-:W-:-:S06]  /*00d0*/  ULEA UR4, UR5, UR4, 0x18 ;  /* 0x0000000405047291 */ /* 0x001fcc000f8ec0ff */
[----:B------:R-:W-:-:S05]  /*00e0*/  LEA R7, R3, UR4, 0x2 ;  /* 0x0000000403077c11 */ /* 0x000fca000f8e10ff */
[----:B--2---:R0:W-:Y:S01]  /*00f0*/  STS [R7], R4 ;  /* 0x0000000407007388 */ /* 0x0041e20000000800 */
[----:B------:R-:W-:Y:S06]  /*0100*/  BAR.SYNC.DEFER_BLOCKING 0x0 ;  /* 0x0000000000007b1d */ /* 0x000fec0000010000 */
[----:B------:R-:W-:Y:S05]  /*0110*/  BRA.U !UP0, `(.L_x_0) ;  /* 0x0000000108307547 */ /* 0x000fea000b800000 */
[----:B------:R-:W-:-:S07]  /*0120*/  MOV R2, UR8 ;  /* 0x0000000800027c02 */ /* 0x000fce0008000f00 */
.L_x_1:
[----:B------:R-:W-:-:S04]  /*0130*/  SHF.R.U32.HI R8, RZ, 0x1, R2 ;  /* 0x00000001ff087819 */ /* 0x000fc80000011602 */
[----:B------:R-:W-:-:S13]  /*0140*/  ISETP.GE.U32.AND P1, PT, R3, R8, PT ;  /* 0x000000080300720c */ /* 0x000fda0003f26070 */
[----:B0-----:R-:W-:Y:S01]  /*0150*/  @!P1 LEA R4, R8, R7, 0x2 ;  /* 0x0000000708049211 */ /* 0x001fe200078e10ff */
[----:B------:R-:W-:Y:S05]  /*0160*/  @!P1 LDS R5, [R7] ;  /* 0x0000000007059984 */ /* 0x000fea0000000800 */
[----:B------:R-:W0:Y:S02]  /*0170*/  @!P1 LDS R4, [R4] ;  /* 0x0000000004049984 */ /* 0x000e240000000800 */
[----:B0-----:R-:W-:-:S05]  /*0180*/  @!P1 FADD R6, R4, R5 ;  /* 0x0000000504069221 */ /* 0x001fca0000000000 */
[----:B------:R1:W-:Y:S01]  /*0190*/  @!P1 STS [R7], R6 ;  /* 0x0000000607009388 */ /* 0x0003e20000000800 */
[----:B------:R-:W-:Y:S01]  /*01a0*/  BAR.SYNC.DEFER_BLOCKING 0x0 ;  /* 0x0000000000007b1d */ /* 0x000fe20000010000 */
[----:B------:R-:W-:Y:S02]  /*01b0*/  ISETP.GT.U32.AND P1, PT, R2, 0x83, PT ;  /* 0x000000830200780c */ /* 0x000fe40003f24070 */
[----:B------:R-:W-:-:S11]  /*01c0*/  MOV R2, R8 ;  /* 0x0000000800027202 */ /* 0x000fd60000000f00 */
[----:B-1----:R-:W-:Y:S05]  /*01d0*/  @P1 BRA `(.L_x_1) ;  /* 0xfffffffc00d41947 */ /* 0x002fea000383ffff */
.L_x_0:
[----:B------:R-:W-:Y:S05]  /*01e0*/  @P0 EXIT ;  /* 0x000000000000094d */ /* 0x000fea0003800000 */
[----:B------:R-:W-:Y:S01]  /*01f0*/  LDS R2, [R7+0x80] ;  /* 0x0000800007027984 */ /* 0x000fe20000000800 */
[----:B------:R-:W-:-:S03]  /*0200*/  ISETP.NE.AND P0, PT, R3, RZ, PT ;  /* 0x000000ff0300720c */ /* 0x000fc60003f05270 */
[----:B------:R-:W1:Y:S02]  /*0210*/  LDS R5, [R7] ;  /* 0x0000000007057984 */ /* 0x000e640000000800 */
[----:B-1----:R-:W-:-:S05]  /*0220*/  FADD R2, R2, R5 ;  /* 0x0000000502027221 */ /* 0x002fca0000000000 */
[----:B------:R-:W-:Y:S04]  /*0230*/  STS [R7], R2 ;  /* 0x0000000207007388 */ /* 0x000fe80000000800 */
[----:B0-----:R-:W-:Y:S04]  /*0240*/  LDS R4, [R7+0x40] ;  /* 0x0000400007047984 */ /* 0x001fe80000000800 */
[----:B------:R-:W0:Y:S02]  /*0250*/  LDS R5, [R7] ;  /* 0x0000000007057984 */ /* 0x000e240000000800 */
[----:B0-----:R-:W-:-:S05]  /*0260*/  FADD R4, R4, R5 ;  /* 0x0000000504047221 */ /* 0x001fca0000000000 */
[----:B------:R-:W-:Y:S04]  /*0270*/  STS [R7], R4 ;  /* 0x0000000407007388 */ /* 0x000fe80000000800 */
[----:B------:R-:W-:Y:S04]  /*0280*/  LDS R5, [R7+0x20] ;  /* 0x0000200007057984 */ /* 0x000fe80000000800 */
        /* <DEDUP_REMOVED lines=14> */
[----:B------:R0:W-:Y:S01]  /*0370*/  STS [R7], R4 ;  /* 0x0000000407007388 */ /* 0x0001e20000000800 */
[----:B------:R-:W-:Y:S05]  /*0380*/  @P0 EXIT ;  /* 0x000000000000094d */ /* 0x000fea0003800000 */
[----:B------:R-:W1:Y:S01]  /*0390*/  S2UR UR5, SR_CgaCtaId ;  /* 0x00000000000579c3 */ /* 0x000e620000008800 */
[----:B------:R-:W-:-:S07]  /*03a0*/  UMOV UR4, 0x400 ;  /* 0x0000040000047882 */ /* 0x000fce0000000000 */
[----:B------:R-:W2:Y:S01]  /*03b0*/  LDC.64 R2, c[0x0][0x380] ;  /* 0x0000e000ff027b82 */ /* 0x000ea20000000a00 */
[----:B-1----:R-:W-:Y:S01]  /*03c0*/  ULEA UR4, UR5, UR4, 0x18 ;  /* 0x0000000405047291 */ /* 0x002fe2000f8ec0ff */
[----:B--2---:R-:W-:-:S08]  /*03d0*/  IMAD.WIDE.U32 R2, R0, 0x4, R2 ;  /* 0x0000000400027825 */ /* 0x004fd000078e0002 */
[----:B------:R-:W1:Y:S04]  /*03e0*/  LDS R5, [UR4] ;  /* 0x00000004ff057984 */ /* 0x000e680008000800 */
[----:B-1----:R-:W-:Y:S01]  /*03f0*/  STG.E desc[UR6][R2.64], R5 ;  /* 0x0000000502007986 */ /* 0x002fe2000c101906 */
[----:B------:R-:W-:Y:S05]  /*0400*/  EXIT ;  /* 0x000000000000794d */ /* 0x000fea0003800000 */
.L_x_2:
[----:B------:R-:W-:-:S00]  /*0410*/  BRA `(.L_x_2) ;  /* 0xfffffffc00fc7947 */ /* 0x000fc0000383ffff */
[----:B------:R-:W-:-:S00]  /*0420*/  NOP ;  /* 0x0000000000007918 */ /* 0x000fc00000000000 */
        /* <DEDUP_REMOVED lines=13> */
.L_x_6:


//--------------------- .text._Z4vsumPfS_i        --------------------------
	.section	.text._Z4vsumPfS_i,"ax",@progbits
	.align	128
        .global         _Z4vsumPfS_i
        .type           _Z4vsumPfS_i,@function
        .size           _Z4vsumPfS_i,(.L_x_7 - _Z4vsumPfS_i)
        .other          _Z4vsumPfS_i,@"STO_CUDA_ENTRY STV_DEFAULT"
_Z4vsumPfS_i:
.text._Z4vsumPfS_i:
        /* <DEDUP_REMOVED lines=12> */
[----:B------:R-:W-:Y:S01]  /*00c0*/  ISETP.NE.AND P0, PT, R6, RZ, PT ;  /* 0x000000ff0600720c */ /* 0x000fe20003f05270 */
[----:B0-----:R-:W-:-:S06]  /*00d0*/  ULEA UR4, UR5, UR4, 0x18 ;  /* 0x0000000405047291 */ /* 0x001fcc000f8ec0ff */
[----:B------:R-:W-:-:S05]  /*00e0*/  LEA R5, R6, UR4, 0x2 ;  /* 0x0000000406057c11 */ /* 0x000fca000f8e10ff */
[----:B--2---:R0:W-:Y:S01]  /*00f0*/  STS [R5], R2 ;  /* 0x0000000205007388 */ /* 0x0041e20000000800 */
[----:B------:R-:W-:Y:S06]  /*0100*/  BAR.SYNC.DEFER_BLOCKING 0x0 ;  /* 0x0000000000007b1d */ /* 0x000fec0000010000 */
[----:B------:R-:W-:Y:S05]  /*0110*/  BRA.U !UP0, `(.L_x_3) ;  /* 0x0000000108307547 */ /* 0x000fea000b800000 */
[----:B------:R-:W-:-:S07]  /*0120*/  IMAD.U32 R0, RZ, RZ, UR8 ;  /* 0x00000008ff007e24 */ /* 0x000fce000f8e00ff */
.L_x_4:
        /* <DEDUP_REMOVED lines=8> */
[----:B------:R-:W-:Y:S01]  /*01b0*/  ISETP.GT.U32.AND P1, PT, R0, 0x3, PT ;  /* 0x000000030000780c */ /* 0x000fe20003f24070 */
[----:B------:R-:W-:-:S12]  /*01c0*/  IMAD.MOV.U32 R0, RZ, RZ, R8 ;  /* 0x000000ffff007224 */ /* 0x000fd800078e0008 */
[----:B-1----:R-:W-:Y:S05]  /*01d0*/  @P1 BRA `(.L_x_4) ;  /* 0xfffffffc00d41947 */ /* 0x002fea000383ffff */
.L_x_3:
[----:B------:R-:W-:Y:S05]  /*01e0*/  @P0 EXIT ;  /* 0x000000000000094d */ /* 0x000fea0003800000 */
[----:B------:R-:W1:Y:S01]  /*01f0*/  S2UR UR5, SR_CgaCtaId ;  /* 0x00000000000579c3 */ /* 0x000e620000008800 */
[----:B------:R-:W-:-:S07]  /*0200*/  UMOV UR4, 0x400 ;  /* 0x0000040000047882 */ /* 0x000fce0000000000 */
[----:B0-----:R-:W0:Y:S01]  /*0210*/  LDC.64 R2, c[0x0][0x380] ;  /* 0x0000e000ff027b82 */ /* 0x001e220000000a00 */
[----:B-1----:R-:W-:Y:S01]  /*0220*/  ULEA UR4, UR5, UR4, 0x18 ;  /* 0x0000000405047291 */ /* 0x002fe2000f8ec0ff */
[----:B0-----:R-:W-:-:S08]  /*0230*/  IMAD.WIDE.U32 R2, R7, 0x4, R2 ;  /* 0x0000000407027825 */ /* 0x001fd000078e0002 */
[----:B------:R-:W0:Y:S04]  /*0240*/  LDS R5, [UR4] ;  /* 0x00000004ff057984 */ /* 0x000e280008000800 */
[----:B0-----:R-:W-:Y:S01]  /*0250*/  STG.E desc[UR6][R2.64], R5 ;  /* 0x0000000502007986 */ /* 0x001fe2000c101906 */
[----:B------:R-:W-:Y:S05]  /*0260*/  EXIT ;  /* 0x000000000000794d */ /* 0x000fea0003800000 */
.L_x_5:
        /* <DEDUP_REMOVED lines=9> */
.L_x_7:


//--------------------- .nv.shared._Z5vsum2PfS_i  --------------------------
	.section	.nv.shared._Z5vsum2PfS_i,"aw",@nobits
	.sectionflags	@""
	.align	16
	.zero		1024


//--------------------- .nv.shared.reserved.0     --------------------------
	.section	.nv.shared.reserved.0,"aw",@nobits
	.weak		__nv_reservedSMEM_offset_0_alias
	.size		__nv_reservedSMEM_offset_0_alias, 0, 64
	.other		__nv_reservedSMEM_offset_0_alias,@"STO_CUDA_RESERVED_SHARED STV_DEFAULT"
__nv_reservedSMEM_offset_0_alias:
	.zero		0
	.zero		64


//--------------------- .nv.shared._Z4vsumPfS_i   --------------------------
	.section	.nv.shared._Z4vsumPfS_i,"aw",@nobits
	.sectionflags	@""
	.align	16
	.zero		1024


//--------------------- .nv.constant0._Z5vsum2PfS_i --------------------------
	.section	.nv.constant0._Z5vsum2PfS_i,"a",@progbits
	.sectionflags	@""
	.align	4
.nv.constant0._Z5vsum2PfS_i:
	.zero		916


//--------------------- .nv.constant0._Z4vsumPfS_i --------------------------
	.section	.nv.constant0._Z4vsumPfS_i,"a",@progbits
	.sectionflags	@""
	.align	4
.nv.constant0._Z4vsumPfS_i:
	.zero		916


//--------------------- SYMBOLS --------------------------

	.type		.nv.reservedSmem.offset0,@object
	.size		.nv.reservedSmem.offset0,0x4
	.type		.nv.reservedSmem.cap,@object
	.size		.nv.reservedSmem.cap,0x4
